//
// Generated by NVIDIA NVVM Compiler
//
// Compiler Build ID: CL-36424714
// Cuda compilation tools, release 13.0, V13.0.88
// Based on NVVM 20.0.0
//

.version 9.0
.target sm_100
.address_size 64

	// .globl	_Z15mulMatrizKernelPdS_S_i
// _ZZ15mulMatrizKernelPdS_S_iE3Ads has been demoted
// _ZZ15mulMatrizKernelPdS_S_iE3Bds has been demoted

.visible .entry _Z15mulMatrizKernelPdS_S_i(
	.param .u64 .ptr .align 1 _Z15mulMatrizKernelPdS_S_i_param_0,
	.param .u64 .ptr .align 1 _Z15mulMatrizKernelPdS_S_i_param_1,
	.param .u64 .ptr .align 1 _Z15mulMatrizKernelPdS_S_i_param_2,
	.param .u32 _Z15mulMatrizKernelPdS_S_i_param_3
)
{
	.reg .pred 	%p<8>;
	.reg .b32 	%r<119>;
	.reg .b64 	%rd<40>;
	.reg .b64 	%fd<368>;
	// demoted variable
	.shared .align 8 .b8 _ZZ15mulMatrizKernelPdS_S_iE3Ads[2048];
	// demoted variable
	.shared .align 8 .b8 _ZZ15mulMatrizKernelPdS_S_iE3Bds[2048];
	ld.param.u32 	%r29, [_Z15mulMatrizKernelPdS_S_i_param_3];
	mov.u32 	%r1, %tid.x;
	mov.u32 	%r2, %tid.y;
	mov.u32 	%r30, %ctaid.y;
	shl.b32 	%r31, %r30, 4;
	add.s32 	%r3, %r31, %r2;
	mov.u32 	%r32, %ctaid.x;
	shl.b32 	%r4, %r32, 4;
	shr.s32 	%r33, %r29, 31;
	shr.u32 	%r34, %r33, 28;
	add.s32 	%r35, %r29, %r34;
	shr.s32 	%r5, %r35, 4;
	setp.lt.s32 	%p1, %r29, 16;
	mov.f64 	%fd367, 0d0000000000000000;
	@%p1 bra 	$L__BB0_9;
	mad.lo.s32 	%r115, %r29, %r3, %r1;
	add.s32 	%r37, %r5, -1;
	setp.lt.u32 	%p2, %r37, 3;
	mov.b32 	%r118, 0;
	mov.f64 	%fd367, 0d0000000000000000;
	@%p2 bra 	$L__BB0_4;
	and.b32  	%r118, %r5, 134217724;
	neg.s32 	%r116, %r118;
	add.s32 	%r39, %r2, 48;
	mad.lo.s32 	%r40, %r29, %r39, %r1;
	add.s32 	%r114, %r40, %r4;
	add.s32 	%r41, %r2, 32;
	mad.lo.s32 	%r42, %r29, %r41, %r1;
	add.s32 	%r113, %r42, %r4;
	add.s32 	%r43, %r2, 16;
	mad.lo.s32 	%r44, %r29, %r43, %r1;
	add.s32 	%r112, %r44, %r4;
	mad.lo.s32 	%r45, %r2, %r29, %r1;
	add.s32 	%r111, %r45, %r4;
	mov.f64 	%fd367, 0d0000000000000000;
$L__BB0_3:
	.pragma "nounroll";
	ld.param.u64 	%rd36, [_Z15mulMatrizKernelPdS_S_i_param_1];
	ld.param.u64 	%rd33, [_Z15mulMatrizKernelPdS_S_i_param_0];
	cvta.to.global.u64 	%rd4, %rd33;
	mul.wide.s32 	%rd5, %r115, 8;
	add.s64 	%rd6, %rd4, %rd5;
	ld.global.f64 	%fd14, [%rd6];
	shl.b32 	%r48, %r2, 7;
	mov.u32 	%r49, _ZZ15mulMatrizKernelPdS_S_iE3Ads;
	add.s32 	%r50, %r49, %r48;
	shl.b32 	%r51, %r1, 3;
	add.s32 	%r52, %r50, %r51;
	st.shared.f64 	[%r52], %fd14;
	cvta.to.global.u64 	%rd7, %rd36;
	mul.wide.s32 	%rd8, %r111, 8;
	add.s64 	%rd9, %rd7, %rd8;
	ld.global.f64 	%fd15, [%rd9];
	mov.u32 	%r53, _ZZ15mulMatrizKernelPdS_S_iE3Bds;
	add.s32 	%r54, %r53, %r51;
	add.s32 	%r55, %r54, %r48;
	st.shared.f64 	[%r55], %fd15;
	bar.sync 	0;
	ld.shared.f64 	%fd16, [%r50];
	ld.shared.f64 	%fd17, [%r54];
	fma.rn.f64 	%fd18, %fd16, %fd17, %fd367;
	ld.shared.f64 	%fd19, [%r50+8];
	ld.shared.f64 	%fd20, [%r54+128];
	fma.rn.f64 	%fd21, %fd19, %fd20, %fd18;
	ld.shared.f64 	%fd22, [%r50+16];
	ld.shared.f64 	%fd23, [%r54+256];
	fma.rn.f64 	%fd24, %fd22, %fd23, %fd21;
	ld.shared.f64 	%fd25, [%r50+24];
	ld.shared.f64 	%fd26, [%r54+384];
	fma.rn.f64 	%fd27, %fd25, %fd26, %fd24;
	ld.shared.f64 	%fd28, [%r50+32];
	ld.shared.f64 	%fd29, [%r54+512];
	fma.rn.f64 	%fd30, %fd28, %fd29, %fd27;
	ld.shared.f64 	%fd31, [%r50+40];
	ld.shared.f64 	%fd32, [%r54+640];
	fma.rn.f64 	%fd33, %fd31, %fd32, %fd30;
	ld.shared.f64 	%fd34, [%r50+48];
	ld.shared.f64 	%fd35, [%r54+768];
	fma.rn.f64 	%fd36, %fd34, %fd35, %fd33;
	ld.shared.f64 	%fd37, [%r50+56];
	ld.shared.f64 	%fd38, [%r54+896];
	fma.rn.f64 	%fd39, %fd37, %fd38, %fd36;
	ld.shared.f64 	%fd40, [%r50+64];
	ld.shared.f64 	%fd41, [%r54+1024];
	fma.rn.f64 	%fd42, %fd40, %fd41, %fd39;
	ld.shared.f64 	%fd43, [%r50+72];
	ld.shared.f64 	%fd44, [%r54+1152];
	fma.rn.f64 	%fd45, %fd43, %fd44, %fd42;
	ld.shared.f64 	%fd46, [%r50+80];
	ld.shared.f64 	%fd47, [%r54+1280];
	fma.rn.f64 	%fd48, %fd46, %fd47, %fd45;
	ld.shared.f64 	%fd49, [%r50+88];
	ld.shared.f64 	%fd50, [%r54+1408];
	fma.rn.f64 	%fd51, %fd49, %fd50, %fd48;
	ld.shared.f64 	%fd52, [%r50+96];
	ld.shared.f64 	%fd53, [%r54+1536];
	fma.rn.f64 	%fd54, %fd52, %fd53, %fd51;
	ld.shared.f64 	%fd55, [%r50+104];
	ld.shared.f64 	%fd56, [%r54+1664];
	fma.rn.f64 	%fd57, %fd55, %fd56, %fd54;
	ld.shared.f64 	%fd58, [%r50+112];
	ld.shared.f64 	%fd59, [%r54+1792];
	fma.rn.f64 	%fd60, %fd58, %fd59, %fd57;
	ld.shared.f64 	%fd61, [%r50+120];
	ld.shared.f64 	%fd62, [%r54+1920];
	fma.rn.f64 	%fd63, %fd61, %fd62, %fd60;
	bar.sync 	0;
	ld.global.f64 	%fd64, [%rd6+128];
	st.shared.f64 	[%r52], %fd64;
	mul.wide.s32 	%rd10, %r112, 8;
	add.s64 	%rd11, %rd7, %rd10;
	ld.global.f64 	%fd65, [%rd11];
	st.shared.f64 	[%r55], %fd65;
	bar.sync 	0;
	ld.shared.f64 	%fd66, [%r50];
	ld.shared.f64 	%fd67, [%r54];
	fma.rn.f64 	%fd68, %fd66, %fd67, %fd63;
	ld.shared.f64 	%fd69, [%r50+8];
	ld.shared.f64 	%fd70, [%r54+128];
	fma.rn.f64 	%fd71, %fd69, %fd70, %fd68;
	ld.shared.f64 	%fd72, [%r50+16];
	ld.shared.f64 	%fd73, [%r54+256];
	fma.rn.f64 	%fd74, %fd72, %fd73, %fd71;
	ld.shared.f64 	%fd75, [%r50+24];
	ld.shared.f64 	%fd76, [%r54+384];
	fma.rn.f64 	%fd77, %fd75, %fd76, %fd74;
	ld.shared.f64 	%fd78, [%r50+32];
	ld.shared.f64 	%fd79, [%r54+512];
	fma.rn.f64 	%fd80, %fd78, %fd79, %fd77;
	ld.shared.f64 	%fd81, [%r50+40];
	ld.shared.f64 	%fd82, [%r54+640];
	fma.rn.f64 	%fd83, %fd81, %fd82, %fd80;
	ld.shared.f64 	%fd84, [%r50+48];
	ld.shared.f64 	%fd85, [%r54+768];
	fma.rn.f64 	%fd86, %fd84, %fd85, %fd83;
	ld.shared.f64 	%fd87, [%r50+56];
	ld.shared.f64 	%fd88, [%r54+896];
	fma.rn.f64 	%fd89, %fd87, %fd88, %fd86;
	ld.shared.f64 	%fd90, [%r50+64];
	ld.shared.f64 	%fd91, [%r54+1024];
	fma.rn.f64 	%fd92, %fd90, %fd91, %fd89;
	ld.shared.f64 	%fd93, [%r50+72];
	ld.shared.f64 	%fd94, [%r54+1152];
	fma.rn.f64 	%fd95, %fd93, %fd94, %fd92;
	ld.shared.f64 	%fd96, [%r50+80];
	ld.shared.f64 	%fd97, [%r54+1280];
	fma.rn.f64 	%fd98, %fd96, %fd97, %fd95;
	ld.shared.f64 	%fd99, [%r50+88];
	ld.shared.f64 	%fd100, [%r54+1408];
	fma.rn.f64 	%fd101, %fd99, %fd100, %fd98;
	ld.shared.f64 	%fd102, [%r50+96];
	ld.shared.f64 	%fd103, [%r54+1536];
	fma.rn.f64 	%fd104, %fd102, %fd103, %fd101;
	ld.shared.f64 	%fd105, [%r50+104];
	ld.shared.f64 	%fd106, [%r54+1664];
	fma.rn.f64 	%fd107, %fd105, %fd106, %fd104;
	ld.shared.f64 	%fd108, [%r50+112];
	ld.shared.f64 	%fd109, [%r54+1792];
	fma.rn.f64 	%fd110, %fd108, %fd109, %fd107;
	ld.shared.f64 	%fd111, [%r50+120];
	ld.shared.f64 	%fd112, [%r54+1920];
	fma.rn.f64 	%fd113, %fd111, %fd112, %fd110;
	bar.sync 	0;
	ld.global.f64 	%fd114, [%rd6+256];
	st.shared.f64 	[%r52], %fd114;
	mul.wide.s32 	%rd12, %r113, 8;
	add.s64 	%rd13, %rd7, %rd12;
	ld.global.f64 	%fd115, [%rd13];
	st.shared.f64 	[%r55], %fd115;
	bar.sync 	0;
	ld.shared.f64 	%fd116, [%r50];
	ld.shared.f64 	%fd117, [%r54];
	fma.rn.f64 	%fd118, %fd116, %fd117, %fd113;
	ld.shared.f64 	%fd119, [%r50+8];
	ld.shared.f64 	%fd120, [%r54+128];
	fma.rn.f64 	%fd121, %fd119, %fd120, %fd118;
	ld.shared.f64 	%fd122, [%r50+16];
	ld.shared.f64 	%fd123, [%r54+256];
	fma.rn.f64 	%fd124, %fd122, %fd123, %fd121;
	ld.shared.f64 	%fd125, [%r50+24];
	ld.shared.f64 	%fd126, [%r54+384];
	fma.rn.f64 	%fd127, %fd125, %fd126, %fd124;
	ld.shared.f64 	%fd128, [%r50+32];
	ld.shared.f64 	%fd129, [%r54+512];
	fma.rn.f64 	%fd130, %fd128, %fd129, %fd127;
	ld.shared.f64 	%fd131, [%r50+40];
	ld.shared.f64 	%fd132, [%r54+640];
	fma.rn.f64 	%fd133, %fd131, %fd132, %fd130;
	ld.shared.f64 	%fd134, [%r50+48];
	ld.shared.f64 	%fd135, [%r54+768];
	fma.rn.f64 	%fd136, %fd134, %fd135, %fd133;
	ld.shared.f64 	%fd137, [%r50+56];
	ld.shared.f64 	%fd138, [%r54+896];
	fma.rn.f64 	%fd139, %fd137, %fd138, %fd136;
	ld.shared.f64 	%fd140, [%r50+64];
	ld.shared.f64 	%fd141, [%r54+1024];
	fma.rn.f64 	%fd142, %fd140, %fd141, %fd139;
	ld.shared.f64 	%fd143, [%r50+72];
	ld.shared.f64 	%fd144, [%r54+1152];
	fma.rn.f64 	%fd145, %fd143, %fd144, %fd142;
	ld.shared.f64 	%fd146, [%r50+80];
	ld.shared.f64 	%fd147, [%r54+1280];
	fma.rn.f64 	%fd148, %fd146, %fd147, %fd145;
	ld.shared.f64 	%fd149, [%r50+88];
	ld.shared.f64 	%fd150, [%r54+1408];
	fma.rn.f64 	%fd151, %fd149, %fd150, %fd148;
	ld.shared.f64 	%fd152, [%r50+96];
	ld.shared.f64 	%fd153, [%r54+1536];
	fma.rn.f64 	%fd154, %fd152, %fd153, %fd151;
	ld.shared.f64 	%fd155, [%r50+104];
	ld.shared.f64 	%fd156, [%r54+1664];
	fma.rn.f64 	%fd157, %fd155, %fd156, %fd154;
	ld.shared.f64 	%fd158, [%r50+112];
	ld.shared.f64 	%fd159, [%r54+1792];
	fma.rn.f64 	%fd160, %fd158, %fd159, %fd157;
	ld.shared.f64 	%fd161, [%r50+120];
	ld.shared.f64 	%fd162, [%r54+1920];
	fma.rn.f64 	%fd163, %fd161, %fd162, %fd160;
	bar.sync 	0;
	ld.global.f64 	%fd164, [%rd6+384];
	st.shared.f64 	[%r52], %fd164;
	mul.wide.s32 	%rd14, %r114, 8;
	add.s64 	%rd15, %rd7, %rd14;
	ld.global.f64 	%fd165, [%rd15];
	st.shared.f64 	[%r55], %fd165;
	bar.sync 	0;
	ld.shared.f64 	%fd166, [%r50];
	ld.shared.f64 	%fd167, [%r54];
	fma.rn.f64 	%fd168, %fd166, %fd167, %fd163;
	ld.shared.f64 	%fd169, [%r50+8];
	ld.shared.f64 	%fd170, [%r54+128];
	fma.rn.f64 	%fd171, %fd169, %fd170, %fd168;
	ld.shared.f64 	%fd172, [%r50+16];
	ld.shared.f64 	%fd173, [%r54+256];
	fma.rn.f64 	%fd174, %fd172, %fd173, %fd171;
	ld.shared.f64 	%fd175, [%r50+24];
	ld.shared.f64 	%fd176, [%r54+384];
	fma.rn.f64 	%fd177, %fd175, %fd176, %fd174;
	ld.shared.f64 	%fd178, [%r50+32];
	ld.shared.f64 	%fd179, [%r54+512];
	fma.rn.f64 	%fd180, %fd178, %fd179, %fd177;
	ld.shared.f64 	%fd181, [%r50+40];
	ld.shared.f64 	%fd182, [%r54+640];
	fma.rn.f64 	%fd183, %fd181, %fd182, %fd180;
	ld.shared.f64 	%fd184, [%r50+48];
	ld.shared.f64 	%fd185, [%r54+768];
	fma.rn.f64 	%fd186, %fd184, %fd185, %fd183;
	ld.shared.f64 	%fd187, [%r50+56];
	ld.shared.f64 	%fd188, [%r54+896];
	fma.rn.f64 	%fd189, %fd187, %fd188, %fd186;
	ld.shared.f64 	%fd190, [%r50+64];
	ld.shared.f64 	%fd191, [%r54+1024];
	fma.rn.f64 	%fd192, %fd190, %fd191, %fd189;
	ld.shared.f64 	%fd193, [%r50+72];
	ld.shared.f64 	%fd194, [%r54+1152];
	fma.rn.f64 	%fd195, %fd193, %fd194, %fd192;
	ld.shared.f64 	%fd196, [%r50+80];
	ld.shared.f64 	%fd197, [%r54+1280];
	fma.rn.f64 	%fd198, %fd196, %fd197, %fd195;
	ld.shared.f64 	%fd199, [%r50+88];
	ld.shared.f64 	%fd200, [%r54+1408];
	fma.rn.f64 	%fd201, %fd199, %fd200, %fd198;
	ld.shared.f64 	%fd202, [%r50+96];
	ld.shared.f64 	%fd203, [%r54+1536];
	fma.rn.f64 	%fd204, %fd202, %fd203, %fd201;
	ld.shared.f64 	%fd205, [%r50+104];
	ld.shared.f64 	%fd206, [%r54+1664];
	fma.rn.f64 	%fd207, %fd205, %fd206, %fd204;
	ld.shared.f64 	%fd208, [%r50+112];
	ld.shared.f64 	%fd209, [%r54+1792];
	fma.rn.f64 	%fd210, %fd208, %fd209, %fd207;
	ld.shared.f64 	%fd211, [%r50+120];
	ld.shared.f64 	%fd212, [%r54+1920];
	fma.rn.f64 	%fd367, %fd211, %fd212, %fd210;
	bar.sync 	0;
	add.s32 	%r116, %r116, 4;
	add.s32 	%r115, %r115, 64;
	shl.b32 	%r56, %r29, 6;
	add.s32 	%r114, %r114, %r56;
	add.s32 	%r113, %r113, %r56;
	add.s32 	%r112, %r112, %r56;
	add.s32 	%r111, %r111, %r56;
	setp.ne.s32 	%p3, %r116, 0;
	@%p3 bra 	$L__BB0_3;
$L__BB0_4:
	and.b32  	%r26, %r5, 3;
	setp.eq.s32 	%p4, %r26, 0;
	@%p4 bra 	$L__BB0_9;
	setp.eq.s32 	%p5, %r26, 1;
	@%p5 bra 	$L__BB0_7;
	ld.param.u64 	%rd37, [_Z15mulMatrizKernelPdS_S_i_param_1];
	ld.param.u64 	%rd34, [_Z15mulMatrizKernelPdS_S_i_param_0];
	shl.b32 	%r57, %r118, 4;
	mad.lo.s32 	%r63, %r29, %r3, %r1;
	add.s32 	%r64, %r63, %r57;
	cvta.to.global.u64 	%rd16, %rd34;
	mul.wide.s32 	%rd17, %r64, 8;
	add.s64 	%rd18, %rd16, %rd17;
	ld.global.f64 	%fd214, [%rd18];
	shl.b32 	%r65, %r2, 7;
	mov.u32 	%r66, _ZZ15mulMatrizKernelPdS_S_iE3Ads;
	add.s32 	%r67, %r66, %r65;
	shl.b32 	%r68, %r1, 3;
	add.s32 	%r69, %r67, %r68;
	st.shared.f64 	[%r69], %fd214;
	add.s32 	%r70, %r57, %r2;
	mov.u32 	%r71, %ctaid.x;
	shl.b32 	%r72, %r71, 4;
	add.s32 	%r73, %r72, %r1;
	mad.lo.s32 	%r74, %r70, %r29, %r73;
	cvta.to.global.u64 	%rd19, %rd37;
	mul.wide.s32 	%rd20, %r74, 8;
	add.s64 	%rd21, %rd19, %rd20;
	ld.global.f64 	%fd215, [%rd21];
	mov.u32 	%r75, _ZZ15mulMatrizKernelPdS_S_iE3Bds;
	add.s32 	%r76, %r75, %r68;
	add.s32 	%r77, %r76, %r65;
	st.shared.f64 	[%r77], %fd215;
	bar.sync 	0;
	ld.shared.f64 	%fd216, [%r67];
	ld.shared.f64 	%fd217, [%r76];
	fma.rn.f64 	%fd218, %fd216, %fd217, %fd367;
	ld.shared.f64 	%fd219, [%r67+8];
	ld.shared.f64 	%fd220, [%r76+128];
	fma.rn.f64 	%fd221, %fd219, %fd220, %fd218;
	ld.shared.f64 	%fd222, [%r67+16];
	ld.shared.f64 	%fd223, [%r76+256];
	fma.rn.f64 	%fd224, %fd222, %fd223, %fd221;
	ld.shared.f64 	%fd225, [%r67+24];
	ld.shared.f64 	%fd226, [%r76+384];
	fma.rn.f64 	%fd227, %fd225, %fd226, %fd224;
	ld.shared.f64 	%fd228, [%r67+32];
	ld.shared.f64 	%fd229, [%r76+512];
	fma.rn.f64 	%fd230, %fd228, %fd229, %fd227;
	ld.shared.f64 	%fd231, [%r67+40];
	ld.shared.f64 	%fd232, [%r76+640];
	fma.rn.f64 	%fd233, %fd231, %fd232, %fd230;
	ld.shared.f64 	%fd234, [%r67+48];
	ld.shared.f64 	%fd235, [%r76+768];
	fma.rn.f64 	%fd236, %fd234, %fd235, %fd233;
	ld.shared.f64 	%fd237, [%r67+56];
	ld.shared.f64 	%fd238, [%r76+896];
	fma.rn.f64 	%fd239, %fd237, %fd238, %fd236;
	ld.shared.f64 	%fd240, [%r67+64];
	ld.shared.f64 	%fd241, [%r76+1024];
	fma.rn.f64 	%fd242, %fd240, %fd241, %fd239;
	ld.shared.f64 	%fd243, [%r67+72];
	ld.shared.f64 	%fd244, [%r76+1152];
	fma.rn.f64 	%fd245, %fd243, %fd244, %fd242;
	ld.shared.f64 	%fd246, [%r67+80];
	ld.shared.f64 	%fd247, [%r76+1280];
	fma.rn.f64 	%fd248, %fd246, %fd247, %fd245;
	ld.shared.f64 	%fd249, [%r67+88];
	ld.shared.f64 	%fd250, [%r76+1408];
	fma.rn.f64 	%fd251, %fd249, %fd250, %fd248;
	ld.shared.f64 	%fd252, [%r67+96];
	ld.shared.f64 	%fd253, [%r76+1536];
	fma.rn.f64 	%fd254, %fd252, %fd253, %fd251;
	ld.shared.f64 	%fd255, [%r67+104];
	ld.shared.f64 	%fd256, [%r76+1664];
	fma.rn.f64 	%fd257, %fd255, %fd256, %fd254;
	ld.shared.f64 	%fd258, [%r67+112];
	ld.shared.f64 	%fd259, [%r76+1792];
	fma.rn.f64 	%fd260, %fd258, %fd259, %fd257;
	ld.shared.f64 	%fd261, [%r67+120];
	ld.shared.f64 	%fd262, [%r76+1920];
	fma.rn.f64 	%fd263, %fd261, %fd262, %fd260;
	bar.sync 	0;
	ld.global.f64 	%fd264, [%rd18+128];
	st.shared.f64 	[%r69], %fd264;
	add.s32 	%r78, %r70, 16;
	mad.lo.s32 	%r79, %r78, %r29, %r73;
	mul.wide.s32 	%rd22, %r79, 8;
	add.s64 	%rd23, %rd19, %rd22;
	ld.global.f64 	%fd265, [%rd23];
	st.shared.f64 	[%r77], %fd265;
	bar.sync 	0;
	ld.shared.f64 	%fd266, [%r67];
	ld.shared.f64 	%fd267, [%r76];
	fma.rn.f64 	%fd268, %fd266, %fd267, %fd263;
	ld.shared.f64 	%fd269, [%r67+8];
	ld.shared.f64 	%fd270, [%r76+128];
	fma.rn.f64 	%fd271, %fd269, %fd270, %fd268;
	ld.shared.f64 	%fd272, [%r67+16];
	ld.shared.f64 	%fd273, [%r76+256];
	fma.rn.f64 	%fd274, %fd272, %fd273, %fd271;
	ld.shared.f64 	%fd275, [%r67+24];
	ld.shared.f64 	%fd276, [%r76+384];
	fma.rn.f64 	%fd277, %fd275, %fd276, %fd274;
	ld.shared.f64 	%fd278, [%r67+32];
	ld.shared.f64 	%fd279, [%r76+512];
	fma.rn.f64 	%fd280, %fd278, %fd279, %fd277;
	ld.shared.f64 	%fd281, [%r67+40];
	ld.shared.f64 	%fd282, [%r76+640];
	fma.rn.f64 	%fd283, %fd281, %fd282, %fd280;
	ld.shared.f64 	%fd284, [%r67+48];
	ld.shared.f64 	%fd285, [%r76+768];
	fma.rn.f64 	%fd286, %fd284, %fd285, %fd283;
	ld.shared.f64 	%fd287, [%r67+56];
	ld.shared.f64 	%fd288, [%r76+896];
	fma.rn.f64 	%fd289, %fd287, %fd288, %fd286;
	ld.shared.f64 	%fd290, [%r67+64];
	ld.shared.f64 	%fd291, [%r76+1024];
	fma.rn.f64 	%fd292, %fd290, %fd291, %fd289;
	ld.shared.f64 	%fd293, [%r67+72];
	ld.shared.f64 	%fd294, [%r76+1152];
	fma.rn.f64 	%fd295, %fd293, %fd294, %fd292;
	ld.shared.f64 	%fd296, [%r67+80];
	ld.shared.f64 	%fd297, [%r76+1280];
	fma.rn.f64 	%fd298, %fd296, %fd297, %fd295;
	ld.shared.f64 	%fd299, [%r67+88];
	ld.shared.f64 	%fd300, [%r76+1408];
	fma.rn.f64 	%fd301, %fd299, %fd300, %fd298;
	ld.shared.f64 	%fd302, [%r67+96];
	ld.shared.f64 	%fd303, [%r76+1536];
	fma.rn.f64 	%fd304, %fd302, %fd303, %fd301;
	ld.shared.f64 	%fd305, [%r67+104];
	ld.shared.f64 	%fd306, [%r76+1664];
	fma.rn.f64 	%fd307, %fd305, %fd306, %fd304;
	ld.shared.f64 	%fd308, [%r67+112];
	ld.shared.f64 	%fd309, [%r76+1792];
	fma.rn.f64 	%fd310, %fd308, %fd309, %fd307;
	ld.shared.f64 	%fd311, [%r67+120];
	ld.shared.f64 	%fd312, [%r76+1920];
	fma.rn.f64 	%fd367, %fd311, %fd312, %fd310;
	bar.sync 	0;
	add.s32 	%r118, %r118, 2;
$L__BB0_7:
	and.b32  	%r80, %r5, 1;
	setp.eq.b32 	%p6, %r80, 1;
	not.pred 	%p7, %p6;
	@%p7 bra 	$L__BB0_9;
	ld.param.u64 	%rd38, [_Z15mulMatrizKernelPdS_S_i_param_1];
	ld.param.u64 	%rd35, [_Z15mulMatrizKernelPdS_S_i_param_0];
	shl.b32 	%r81, %r118, 4;
	mad.lo.s32 	%r87, %r29, %r3, %r1;
	add.s32 	%r88, %r87, %r81;
	cvta.to.global.u64 	%rd24, %rd35;
	mul.wide.s32 	%rd25, %r88, 8;
	add.s64 	%rd26, %rd24, %rd25;
	ld.global.f64 	%fd313, [%rd26];
	shl.b32 	%r89, %r2, 7;
	mov.u32 	%r90, _ZZ15mulMatrizKernelPdS_S_iE3Ads;
	add.s32 	%r91, %r90, %r89;
	shl.b32 	%r92, %r1, 3;
	add.s32 	%r93, %r91, %r92;
	st.shared.f64 	[%r93], %fd313;
	add.s32 	%r94, %r81, %r2;
	mov.u32 	%r95, %ctaid.x;
	shl.b32 	%r96, %r95, 4;
	add.s32 	%r97, %r96, %r1;
	mad.lo.s32 	%r98, %r94, %r29, %r97;
	cvta.to.global.u64 	%rd27, %rd38;
	mul.wide.s32 	%rd28, %r98, 8;
	add.s64 	%rd29, %rd27, %rd28;
	ld.global.f64 	%fd314, [%rd29];
	mov.u32 	%r99, _ZZ15mulMatrizKernelPdS_S_iE3Bds;
	add.s32 	%r100, %r99, %r92;
	add.s32 	%r101, %r100, %r89;
	st.shared.f64 	[%r101], %fd314;
	bar.sync 	0;
	ld.shared.f64 	%fd315, [%r91];
	ld.shared.f64 	%fd316, [%r100];
	fma.rn.f64 	%fd317, %fd315, %fd316, %fd367;
	ld.shared.f64 	%fd318, [%r91+8];
	ld.shared.f64 	%fd319, [%r100+128];
	fma.rn.f64 	%fd320, %fd318, %fd319, %fd317;
	ld.shared.f64 	%fd321, [%r91+16];
	ld.shared.f64 	%fd322, [%r100+256];
	fma.rn.f64 	%fd323, %fd321, %fd322, %fd320;
	ld.shared.f64 	%fd324, [%r91+24];
	ld.shared.f64 	%fd325, [%r100+384];
	fma.rn.f64 	%fd326, %fd324, %fd325, %fd323;
	ld.shared.f64 	%fd327, [%r91+32];
	ld.shared.f64 	%fd328, [%r100+512];
	fma.rn.f64 	%fd329, %fd327, %fd328, %fd326;
	ld.shared.f64 	%fd330, [%r91+40];
	ld.shared.f64 	%fd331, [%r100+640];
	fma.rn.f64 	%fd332, %fd330, %fd331, %fd329;
	ld.shared.f64 	%fd333, [%r91+48];
	ld.shared.f64 	%fd334, [%r100+768];
	fma.rn.f64 	%fd335, %fd333, %fd334, %fd332;
	ld.shared.f64 	%fd336, [%r91+56];
	ld.shared.f64 	%fd337, [%r100+896];
	fma.rn.f64 	%fd338, %fd336, %fd337, %fd335;
	ld.shared.f64 	%fd339, [%r91+64];
	ld.shared.f64 	%fd340, [%r100+1024];
	fma.rn.f64 	%fd341, %fd339, %fd340, %fd338;
	ld.shared.f64 	%fd342, [%r91+72];
	ld.shared.f64 	%fd343, [%r100+1152];
	fma.rn.f64 	%fd344, %fd342, %fd343, %fd341;
	ld.shared.f64 	%fd345, [%r91+80];
	ld.shared.f64 	%fd346, [%r100+1280];
	fma.rn.f64 	%fd347, %fd345, %fd346, %fd344;
	ld.shared.f64 	%fd348, [%r91+88];
	ld.shared.f64 	%fd349, [%r100+1408];
	fma.rn.f64 	%fd350, %fd348, %fd349, %fd347;
	ld.shared.f64 	%fd351, [%r91+96];
	ld.shared.f64 	%fd352, [%r100+1536];
	fma.rn.f64 	%fd353, %fd351, %fd352, %fd350;
	ld.shared.f64 	%fd354, [%r91+104];
	ld.shared.f64 	%fd355, [%r100+1664];
	fma.rn.f64 	%fd356, %fd354, %fd355, %fd353;
	ld.shared.f64 	%fd357, [%r91+112];
	ld.shared.f64 	%fd358, [%r100+1792];
	fma.rn.f64 	%fd359, %fd357, %fd358, %fd356;
	ld.shared.f64 	%fd360, [%r91+120];
	ld.shared.f64 	%fd361, [%r100+1920];
	fma.rn.f64 	%fd367, %fd360, %fd361, %fd359;
	bar.sync 	0;
$L__BB0_9:
	ld.param.u64 	%rd39, [_Z15mulMatrizKernelPdS_S_i_param_2];
	cvta.to.global.u64 	%rd30, %rd39;
	add.s32 	%r109, %r4, %r1;
	mad.lo.s32 	%r110, %r29, %r3, %r109;
	mul.wide.s32 	%rd31, %r110, 8;
	add.s64 	%rd32, %rd30, %rd31;
	st.global.f64 	[%rd32], %fd367;
	ret;

}


// ===== COMPILED SASS (sm_100) =====

	.target	sm_100

	.elftype	@"ET_EXEC"


//--------------------- .note.nv.tkinfo           --------------------------
	.section	.note.nv.tkinfo,"",@"SHT_NOTE"
	.sectionflags	@"SHF_NOTE_NV_TKINFO"
	.tkinfo
        /*0018*/ 	.word	0x00000002
        /*0030*/ 	.string	""
        /*0030*/ 	.string	"ptxas"
        /*0030*/ 	.string	"Cuda compilation tools, release 13.0, V13.0.88"
        /*0030*/ 	.string	"Build cuda_13.0.r13.0/compiler.36424714_0"
        /*0030*/ 	.string	"-arch sm_100 -m 64 "



//--------------------- .note.nv.cuinfo           --------------------------
	.section	.note.nv.cuinfo,"",@"SHT_NOTE"
	.sectionflags	@"SHF_NOTE_NV_CUINFO"
        /*0018*/ 	.short	0x0002
        /*001a*/ 	.short	0x0064
        /*001c*/ 	.short	0x0082
	.zero		2


//--------------------- .nv.info                  --------------------------
	.section	.nv.info,"",@"SHT_CUDA_INFO"
	.align	4


	//----- nvinfo : EIATTR_REGCOUNT
	.align		4
        /*0000*/ 	.byte	0x04, 0x2f
        /*0002*/ 	.short	(.L_1 - .L_0)
	.align		4
.L_0:
        /*0004*/ 	.word	index@(_Z15mulMatrizKernelPdS_S_i)
        /*0008*/ 	.word	0x00000028


	//----- nvinfo : EIATTR_FRAME_SIZE
	.align		4
.L_1:
        /*000c*/ 	.byte	0x04, 0x11
        /*000e*/ 	.short	(.L_3 - .L_2)
	.align		4
.L_2:
        /*0010*/ 	.word	index@(_Z15mulMatrizKernelPdS_S_i)
        /*0014*/ 	.word	0x00000000


	//----- nvinfo : EIATTR_MIN_STACK_SIZE
	.align		4
.L_3:
        /*0018*/ 	.byte	0x04, 0x12
        /*001a*/ 	.short	(.L_5 - .L_4)
	.align		4
.L_4:
        /*001c*/ 	.word	index@(_Z15mulMatrizKernelPdS_S_i)
        /*0020*/ 	.word	0x00000000
.L_5:


//--------------------- .nv.compat                --------------------------
	.section	.nv.compat,"",@"SHT_CUDA_COMPAT_INFO"
	.align	4
        /*0000*/ 	.byte	0x02, 0x09, 0x00, 0x00, 0x02, 0x02, 0x01, 0x00, 0x02, 0x05, 0x05, 0x00, 0x03, 0x07, 0x01, 0x01
        /*0010*/ 	.byte	0x02, 0x03, 0x00, 0x00, 0x02, 0x06, 0x01, 0x00, 0x04, 0x0b, 0x08, 0x00, 0x01, 0x00, 0x00, 0x00
        /*0020*/ 	.byte	0x00, 0x00, 0x00, 0x00


//--------------------- .nv.info._Z15mulMatrizKernelPdS_S_i --------------------------
	.section	.nv.info._Z15mulMatrizKernelPdS_S_i,"",@"SHT_CUDA_INFO"
	.sectionflags	@""
	.align	4


	//----- nvinfo : EIATTR_CUDA_API_VERSION
	.align		4
        /*0000*/ 	.byte	0x04, 0x37
        /*0002*/ 	.short	(.L_7 - .L_6)
.L_6:
        /*0004*/ 	.word	0x00000082


	//----- nvinfo : EIATTR_KPARAM_INFO
	.align		4
.L_7:
        /*0008*/ 	.byte	0x04, 0x17
        /*000a*/ 	.short	(.L_9 - .L_8)
.L_8:
        /*000c*/ 	.word	0x00000000
        /*0010*/ 	.short	0x0003
        /*0012*/ 	.short	0x0018
        /*0014*/ 	.byte	0x00, 0xf0, 0x11, 0x00


	//----- nvinfo : EIATTR_KPARAM_INFO
	.align		4
.L_9:
        /*0018*/ 	.byte	0x04, 0x17
        /*001a*/ 	.short	(.L_11 - .L_10)
.L_10:
        /*001c*/ 	.word	0x00000000
        /*0020*/ 	.short	0x0002
        /*0022*/ 	.short	0x0010
        /*0024*/ 	.byte	0x00, 0xf5, 0x21, 0x00


	//----- nvinfo : EIATTR_KPARAM_INFO
	.align		4
.L_11:
        /*0028*/ 	.byte	0x04, 0x17
        /*002a*/ 	.short	(.L_13 - .L_12)
.L_12:
        /*002c*/ 	.word	0x00000000
        /*0030*/ 	.short	0x0001
        /*0032*/ 	.short	0x0008
        /*0034*/ 	.byte	0x00, 0xf5, 0x21, 0x00


	//----- nvinfo : EIATTR_KPARAM_INFO
	.align		4
.L_13:
        /*0038*/ 	.byte	0x04, 0x17
        /*003a*/ 	.short	(.L_15 - .L_14)
.L_14:
        /*003c*/ 	.word	0x00000000
        /*0040*/ 	.short	0x0000
        /*0042*/ 	.short	0x0000
        /*0044*/ 	.byte	0x00, 0xf5, 0x21, 0x00


	//----- nvinfo : EIATTR_SPARSE_MMA_MASK
	.align		4
.L_15:
        /*0048*/ 	.byte	0x03, 0x50
        /*004a*/ 	.short	0x0000


	//----- nvinfo : EIATTR_MAXREG_COUNT
	.align		4
        /*004c*/ 	.byte	0x03, 0x1b
        /*004e*/ 	.short	0x00ff


	//----- nvinfo : EIATTR_NUM_BARRIERS
	.align		4
        /*0050*/ 	.byte	0x02, 0x4c
        /*0052*/ 	.byte	0x01
	.zero		1


	//----- nvinfo : EIATTR_MERCURY_ISA_VERSION
	.align		4
        /*0054*/ 	.byte	0x03, 0x5f
        /*0056*/ 	.short	0x0101


	//----- nvinfo : EIATTR_VRC_CTA_INIT_COUNT
	.align		4
        /*0058*/ 	.byte	0x02, 0x4a
	.zero		1
	.zero		1


	//----- nvinfo : EIATTR_EXIT_INSTR_OFFSETS
	.align		4
        /*005c*/ 	.byte	0x04, 0x1c
        /*005e*/ 	.short	(.L_17 - .L_16)


	//   ....[0]....
.L_16:
        /*0060*/ 	.word	0x00001af0


	//----- nvinfo : EIATTR_CBANK_PARAM_SIZE
	.align		4
.L_17:
        /*0064*/ 	.byte	0x03, 0x19
        /*0066*/ 	.short	0x001c


	//----- nvinfo : EIATTR_PARAM_CBANK
	.align		4
        /*0068*/ 	.byte	0x04, 0x0a
        /*006a*/ 	.short	(.L_19 - .L_18)
	.align		4
.L_18:
        /*006c*/ 	.word	index@(.nv.constant0._Z15mulMatrizKernelPdS_S_i)
        /*0070*/ 	.short	0x0380
        /*0072*/ 	.short	0x001c


	//----- nvinfo : EIATTR_SW_WAR
	.align		4
.L_19:
        /*0074*/ 	.byte	0x04, 0x36
        /*0076*/ 	.short	(.L_21 - .L_20)
.L_20:
        /*0078*/ 	.word	0x00000008
.L_21:


//--------------------- .nv.callgraph             --------------------------
	.section	.nv.callgraph,"",@"SHT_CUDA_CALLGRAPH"
	.align	4
	.sectionentsize	8
	.align		4
        /*0000*/ 	.word	0x00000000
	.align		4
        /*0004*/ 	.word	0xffffffff
	.align		4
        /*0008*/ 	.word	0x00000000
	.align		4
        /*000c*/ 	.word	0xfffffffe
	.align		4
        /*0010*/ 	.word	0x00000000
	.align		4
        /*0014*/ 	.word	0xfffffffd
	.align		4
        /*0018*/ 	.word	0x00000000
	.align		4
        /*001c*/ 	.word	0xfffffffc


//--------------------- .text._Z15mulMatrizKernelPdS_S_i --------------------------
	.section	.text._Z15mulMatrizKernelPdS_S_i,"ax",@progbits
	.align	128
        .global         _Z15mulMatrizKernelPdS_S_i
        .type           _Z15mulMatrizKernelPdS_S_i,@function
        .size           _Z15mulMatrizKernelPdS_S_i,(.L_x_5 - _Z15mulMatrizKernelPdS_S_i)
        .other          _Z15mulMatrizKernelPdS_S_i,@"STO_CUDA_ENTRY STV_DEFAULT"
_Z15mulMatrizKernelPdS_S_i:
.text._Z15mulMatrizKernelPdS_S_i:
[----:B------:R-:W-:Y:S08]  /*0000*/  LDC R1, c[0x0][0x37c] ;  /* 0x0000df00ff017b82 */ /* 0x000ff00000000800 */
[----:B------:R-:W0:Y:S01]  /*0010*/  LDC R3, c[0x0][0x398] ;  /* 0x0000e600ff037b82 */ /* 0x000e220000000800 */
[----:B------:R-:W1:Y:S01]  /*0020*/  S2R R0, SR_TID.Y ;  /* 0x0000000000007919 */ /* 0x000e620000002200 */
[----:B------:R-:W2:Y:S01]  /*0030*/  LDCU.64 UR8, c[0x0][0x358] ;  /* 0x00006b00ff0877ac */ /* 0x000ea20008000a00 */
[----:B------:R-:W-:Y:S01]  /*0040*/  CS2R R32, SRZ ;  /* 0x0000000000207805 */ /* 0x000fe2000001ff00 */
[----:B------:R-:W1:Y:S01]  /*0050*/  S2R R7, SR_CTAID.Y ;  /* 0x0000000000077919 */ /* 0x000e620000002600 */
[----:B------:R-:W3:Y:S01]  /*0060*/  S2R R2, SR_TID.X ;  /* 0x0000000000027919 */ /* 0x000ee20000002100 */
[----:B------:R-:W4:Y:S01]  /*0070*/  S2R R5, SR_CTAID.X ;  /* 0x0000000000057919 */ /* 0x000f220000002500 */
[----:B0-----:R-:W-:-:S02]  /*0080*/  ISETP.GE.AND P0, PT, R3, 0x10, PT ;  /* 0x000000100300780c */ /* 0x001fc40003f06270 */
[----:B------:R-:W-:-:S04]  /*0090*/  SHF.R.S32.HI R4, RZ, 0x1f, R3 ;  /* 0x0000001fff047819 */ /* 0x000fc80000011403 */
[----:B------:R-:W-:Y:S02]  /*00a0*/  LEA.HI R4, R4, R3, RZ, 0x4 ;  /* 0x0000000304047211 */ /* 0x000fe400078f20ff */
[----:B-1----:R-:W-:-:S05]  /*00b0*/  LEA R6, R7, R0, 0x4 ;  /* 0x0000000007067211 */ /* 0x002fca00078e20ff */
[----:B--234-:R-:W-:Y:S05]  /*00c0*/  @!P0 BRA `(.L_x_0) ;  /* 0x0000001800748947 */ /* 0x01cfea0003800000 */
[----:B------:R-:W-:Y:S01]  /*00d0*/  SHF.R.S32.HI R25, RZ, 0x4, R4 ;  /* 0x00000004ff197819 */ /* 0x000fe20000011404 */
[----:B------:R-:W-:Y:S01]  /*00e0*/  IMAD.MOV.U32 R7, RZ, RZ, RZ ;  /* 0x000000ffff077224 */ /* 0x000fe200078e00ff */
[----:B------:R-:W-:Y:S02]  /*00f0*/  CS2R R32, SRZ ;  /* 0x0000000000207805 */ /* 0x000fe4000001ff00 */
[----:B------:R-:W-:-:S04]  /*0100*/  IADD3 R4, PT, PT, R25, -0x1, RZ ;  /* 0xffffffff19047810 */ /* 0x000fc80007ffe0ff */
[----:B------:R-:W-:Y:S01]  /*0110*/  ISETP.GE.U32.AND P0, PT, R4, 0x3, PT ;  /* 0x000000030400780c */ /* 0x000fe20003f06070 */
[----:B------:R-:W-:-:S12]  /*0120*/  IMAD R4, R6, R3, R2 ;  /* 0x0000000306047224 */ /* 0x000fd800078e0202 */
[----:B------:R-:W-:Y:S05]  /*0130*/  @!P0 BRA `(.L_x_1) ;  /* 0x0000000c007c8947 */ /* 0x000fea0003800000 */
[----:B------:R-:W0:Y:S01]  /*0140*/  S2UR UR6, SR_CgaCtaId ;  /* 0x00000000000679c3 */ /* 0x000e220000008800 */
[----:B------:R-:W-:Y:S01]  /*0150*/  UMOV UR4, 0x400 ;  /* 0x0000040000047882 */ /* 0x000fe20000000000 */
[C---:B------:R-:W-:Y:S01]  /*0160*/  IADD3 R8, PT, PT, R0.reuse, 0x30, RZ ;  /* 0x0000003000087810 */ /* 0x040fe20007ffe0ff */
[----:B------:R-:W-:Y:S01]  /*0170*/  UIADD3 UR5, UPT, UPT, UR4, 0x800, URZ ;  /* 0x0000080004057890 */ /* 0x000fe2000fffe0ff */
[C---:B------:R-:W-:Y:S01]  /*0180*/  IADD3 R10, PT, PT, R0.reuse, 0x10, RZ ;  /* 0x00000010000a7810 */ /* 0x040fe20007ffe0ff */
[C---:B------:R-:W-:Y:S01]  /*0190*/  VIADD R9, R0.reuse, 0x20 ;  /* 0x0000002000097836 */ /* 0x040fe20000000000 */
[----:B------:R-:W-:Y:S01]  /*01a0*/  LOP3.LUT R7, R25, 0x7fffffc, RZ, 0xc0, !PT ;  /* 0x07fffffc19077812 */ /* 0x000fe200078ec0ff */
[-CC-:B------:R-:W-:Y:S01]  /*01b0*/  IMAD R20, R0, R3.reuse, R2.reuse ;  /* 0x0000000300147224 */ /* 0x180fe200078e0202 */
[----:B------:R-:W-:Y:S01]  /*01c0*/  CS2R R32, SRZ ;  /* 0x0000000000207805 */ /* 0x000fe2000001ff00 */
[-CC-:B------:R-:W-:Y:S02]  /*01d0*/  IMAD R8, R8, R3.reuse, R2.reuse ;  /* 0x0000000308087224 */ /* 0x180fe400078e0202 */
[-CC-:B------:R-:W-:Y:S01]  /*01e0*/  IMAD R10, R10, R3.reuse, R2.reuse ;  /* 0x000000030a0a7224 */ /* 0x180fe200078e0202 */
[----:B------:R-:W-:Y:S01]  /*01f0*/  LEA R20, R5, R20, 0x4 ;  /* 0x0000001405147211 */ /* 0x000fe200078e20ff */
[----:B------:R-:W-:Y:S01]  /*0200*/  IMAD R24, R9, R3, R2 ;  /* 0x0000000309187224 */ /* 0x000fe200078e0202 */
[C---:B------:R-:W-:Y:S01]  /*0210*/  LEA R26, R5.reuse, R8, 0x4 ;  /* 0x00000008051a7211 */ /* 0x040fe200078e20ff */
[----:B------:R-:W-:Y:S01]  /*0220*/  IMAD.MOV.U32 R23, RZ, RZ, R4 ;  /* 0x000000ffff177224 */ /* 0x000fe200078e0004 */
[----:B------:R-:W-:Y:S01]  /*0230*/  LEA R22, R5, R10, 0x4 ;  /* 0x0000000a05167211 */ /* 0x000fe200078e20ff */
[----:B------:R-:W-:-:S02]  /*0240*/  IMAD.MOV R21, RZ, RZ, -R7 ;  /* 0x000000ffff157224 */ /* 0x000fc400078e0a07 */
[----:B------:R-:W-:Y:S01]  /*0250*/  IMAD R24, R5, 0x10, R24 ;  /* 0x0000001005187824 */ /* 0x000fe200078e0218 */
[----:B0-----:R-:W-:Y:S02]  /*0260*/  ULEA UR4, UR6, UR4, 0x18 ;  /* 0x0000000406047291 */ /* 0x001fe4000f8ec0ff */
[----:B------:R-:W-:-:S04]  /*0270*/  ULEA UR5, UR6, UR5, 0x18 ;  /* 0x0000000506057291 */ /* 0x000fc8000f8ec0ff */
[----:B------:R-:W-:Y:S02]  /*0280*/  LEA R19, R0, UR4, 0x7 ;  /* 0x0000000400137c11 */ /* 0x000fe4000f8e38ff */
[----:B------:R-:W-:-:S03]  /*0290*/  LEA R17, R2, UR5, 0x3 ;  /* 0x0000000502117c11 */ /* 0x000fc6000f8e18ff */
[----:B------:R-:W-:Y:S01]  /*02a0*/  IMAD R18, R2, 0x8, R19 ;  /* 0x0000000802127824 */ /* 0x000fe200078e0213 */
[----:B------:R-:W-:-:S07]  /*02b0*/  LEA R16, R0, R17, 0x7 ;  /* 0x0000001100107211 */ /* 0x000fce00078e38ff */
.L_x_2:
[----:B------:R-:W0:Y:S08]  /*02c0*/  LDC.64 R28, c[0x0][0x380] ;  /* 0x0000e000ff1c7b82 */ /* 0x000e300000000a00 */
[----:B------:R-:W1:Y:S01]  /*02d0*/  LDC.64 R30, c[0x0][0x388] ;  /* 0x0000e200ff1e7b82 */ /* 0x000e620000000a00 */
[----:B0-----:R-:W-:-:S05]  /*02e0*/  IMAD.WIDE R28, R23, 0x8, R28 ;  /* 0x00000008171c7825 */ /* 0x001fca00078e021c */
[----:B------:R-:W2:Y:S01]  /*02f0*/  LDG.E.64 R10, desc[UR8][R28.64] ;  /* 0x000000081c0a7981 */ /* 0x000ea2000c1e1b00 */
[----:B-1----:R-:W-:-:S06]  /*0300*/  IMAD.WIDE R36, R20, 0x8, R30 ;  /* 0x0000000814247825 */ /* 0x002fcc00078e021e */
[----:B------:R-:W3:Y:S04]  /*0310*/  LDG.E.64 R36, desc[UR8][R36.64] ;  /* 0x0000000824247981 */ /* 0x000ee8000c1e1b00 */
[----:B--2---:R-:W-:Y:S04]  /*0320*/  STS.64 [R18], R10 ;  /* 0x0000000a12007388 */ /* 0x004fe80000000a00 */
[----:B---3--:R-:W-:Y:S01]  /*0330*/  STS.64 [R16], R36 ;  /* 0x0000002410007388 */ /* 0x008fe20000000a00 */
[----:B------:R-:W-:Y:S06]  /*0340*/  BAR.SYNC.DEFER_BLOCKING 0x0 ;  /* 0x0000000000007b1d */ /* 0x000fec0000010000 */
[----:B------:R-:W-:Y:S04]  /*0350*/  LDS.64 R8, [R17] ;  /* 0x0000000011087984 */ /* 0x000fe80000000a00 */
[----:B------:R-:W0:Y:S04]  /*0360*/  LDS.128 R12, [R19] ;  /* 0x00000000130c7984 */ /* 0x000e280000000c00 */
[----:B------:R-:W1:Y:S01]  /*0370*/  LDS.64 R34, [R17+0x80] ;  /* 0x0000800011227984 */ /* 0x000e620000000a00 */
[----:B0-----:R-:W-:-:S03]  /*0380*/  DFMA R32, R12, R8, R32 ;  /* 0x000000080c20722b */ /* 0x001fc60000000020 */
[----:B------:R-:W-:Y:S04]  /*0390*/  LDS.64 R12, [R17+0x100] ;  /* 0x00010000110c7984 */ /* 0x000fe80000000a00 */
[----:B------:R-:W0:Y:S01]  /*03a0*/  LDS.128 R8, [R19+0x10] ;  /* 0x0000100013087984 */ /* 0x000e220000000c00 */
[----:B-1----:R-:W-:-:S03]  /*03b0*/  DFMA R34, R34, R14, R32 ;  /* 0x0000000e2222722b */ /* 0x002fc60000000020 */
[----:B------:R-:W1:Y:S05]  /*03c0*/  LDS.64 R32, [R17+0x180] ;  /* 0x0001800011207984 */ /* 0x000e6a0000000a00 */
[----:B0-----:R-:W-:Y:S01]  /*03d0*/  DFMA R34, R8, R12, R34 ;  /* 0x0000000c0822722b */ /* 0x001fe20000000022 */
[----:B------:R-:W-:Y:S04]  /*03e0*/  LDS.64 R8, [R17+0x200] ;  /* 0x0002000011087984 */ /* 0x000fe80000000a00 */
[----:B------:R-:W0:Y:S03]  /*03f0*/  LDS.128 R12, [R19+0x20] ;  /* 0x00002000130c7984 */ /* 0x000e260000000c00 */
[----:B-1----:R-:W-:Y:S01]  /*0400*/  DFMA R10, R32, R10, R34 ;  /* 0x0000000a200a722b */ /* 0x002fe20000000022 */
[----:B------:R-:W1:Y:S04]  /*0410*/  LDS.64 R32, [R17+0x280] ;  /* 0x0002800011207984 */ /* 0x000e680000000a00 */
[----:B------:R-:W-:Y:S03]  /*0420*/  LDS.64 R34, [R17+0x300] ;  /* 0x0003000011227984 */ /* 0x000fe60000000a00 */
[----:B0-----:R-:W-:-:S02]  /*0430*/  DFMA R12, R12, R8, R10 ;  /* 0x000000080c0c722b */ /* 0x001fc4000000000a */
[----:B------:R-:W0:Y:S06]  /*0440*/  LDS.128 R8, [R19+0x30] ;  /* 0x0000300013087984 */ /* 0x000e2c0000000c00 */
[----:B-1----:R-:W-:Y:S01]  /*0450*/  DFMA R12, R32, R14, R12 ;  /* 0x0000000e200c722b */ /* 0x002fe2000000000c */
[----:B------:R-:W1:Y:S07]  /*0460*/  LDS.64 R32, [R17+0x380] ;  /* 0x0003800011207984 */ /* 0x000e6e0000000a00 */
        /* <DEDUP_REMOVED lines=15> */
[----:B------:R-:W-:Y:S01]  /*0560*/  LDS.64 R34, [R17+0x700] ;  /* 0x0007000011227984 */ /* 0x000fe20000000a00 */
[----:B------:R-:W-:-:S02]  /*0570*/  IMAD.WIDE R36, R22, 0x8, R30 ;  /* 0x0000000816247825 */ /* 0x000fc400078e021e */
[----:B0-----:R-:W-:Y:S02]  /*0580*/  DFMA R12, R12, R8, R10 ;  /* 0x000000080c0c722b */ /* 0x001fe4000000000a */
[----:B------:R-:W0:Y:S06]  /*0590*/  LDS.128 R8, [R19+0x70] ;  /* 0x0000700013087984 */ /* 0x000e2c0000000c00 */
[----:B-1----:R-:W-:Y:S01]  /*05a0*/  DFMA R12, R32, R14, R12 ;  /* 0x0000000e200c722b */ /* 0x002fe2000000000c */
[----:B------:R-:W1:Y:S01]  /*05b0*/  LDS.64 R32, [R17+0x780] ;  /* 0x0007800011207984 */ /* 0x000e620000000a00 */
[----:B------:R-:W-:Y:S06]  /*05c0*/  BAR.SYNC.DEFER_BLOCKING 0x0 ;  /* 0x0000000000007b1d */ /* 0x000fec0000010000 */
[----:B------:R-:W2:Y:S04]  /*05d0*/  LDG.E.64 R14, desc[UR8][R28.64+0x80] ;  /* 0x000080081c0e7981 */ /* 0x000ea8000c1e1b00 */
[----:B------:R-:W3:Y:S01]  /*05e0*/  LDG.E.64 R36, desc[UR8][R36.64] ;  /* 0x0000000824247981 */ /* 0x000ee2000c1e1b00 */
[----:B0-----:R-:W-:-:S08]  /*05f0*/  DFMA R34, R8, R34, R12 ;  /* 0x000000220822722b */ /* 0x001fd0000000000c */
[----:B-1----:R-:W-:Y:S01]  /*0600*/  DFMA R10, R32, R10, R34 ;  /* 0x0000000a200a722b */ /* 0x002fe20000000022 */
[----:B--2---:R-:W-:Y:S04]  /*0610*/  STS.64 [R18], R14 ;  /* 0x0000000e12007388 */ /* 0x004fe80000000a00 */
[----:B---3--:R-:W-:Y:S01]  /*0620*/  STS.64 [R16], R36 ;  /* 0x0000002410007388 */ /* 0x008fe20000000a00 */
[----:B------:R-:W-:Y:S06]  /*0630*/  BAR.SYNC.DEFER_BLOCKING 0x0 ;  /* 0x0000000000007b1d */ /* 0x000fec0000010000 */
[----:B------:R-:W-:Y:S04]  /*0640*/  LDS.64 R8, [R17] ;  /* 0x0000000011087984 */ /* 0x000fe80000000a00 */
[----:B------:R-:W0:Y:S04]  /*0650*/  LDS.128 R12, [R19] ;  /* 0x00000000130c7984 */ /* 0x000e280000000c00 */
[----:B------:R-:W1:Y:S04]  /*0660*/  LDS.64 R32, [R17+0x80] ;  /* 0x0000800011207984 */ /* 0x000e680000000a00 */
[----:B------:R-:W-:Y:S01]  /*0670*/  LDS.64 R34, [R17+0x100] ;  /* 0x0001000011227984 */ /* 0x000fe20000000a00 */
[----:B0-----:R-:W-:-:S03]  /*0680*/  DFMA R12, R12, R8, R10 ;  /* 0x000000080c0c722b */ /* 0x001fc6000000000a */
[----:B------:R-:W0:Y:S05]  /*0690*/  LDS.128 R8, [R19+0x10] ;  /* 0x0000100013087984 */ /* 0x000e2a0000000c00 */
        /* <DEDUP_REMOVED lines=44> */
[----:B------:R-:W-:Y:S04]  /*0960*/  LDS.64 R34, [R17+0x100] ;  /* 0x0001000011227984 */ /* 0x000fe80000000a00 */
        /* <DEDUP_REMOVED lines=29> */
[----:B------:R-:W-:Y:S07]  /*0b40*/  LDS.64 R32, [R17+0x780] ;  /* 0x0007800011207984 */ /* 0x000fee0000000a00 */
[----:B0-----:R-:W-:Y:S01]  /*0b50*/  DFMA R8, R12, R8, R10 ;  /* 0x000000080c08722b */ /* 0x001fe2000000000a */
[----:B------:R-:W-:-:S02]  /*0b60*/  IMAD.WIDE R12, R26, 0x8, R30 ;  /* 0x000000081a0c7825 */ /* 0x000fc400078e021e */
[----:B------:R-:W-:Y:S05]  /*0b70*/  LDS.64 R30, [R17+0x700] ;  /* 0x00070000111e7984 */ /* 0x000fea0000000a00 */
[----:B------:R-:W-:Y:S02]  /*0b80*/  DFMA R36, R36, R14, R8 ;  /* 0x0000000e2424722b */ /* 0x000fe40000000008 */
[----:B------:R-:W0:Y:S01]  /*0b90*/  LDS.128 R8, [R19+0x70] ;  /* 0x0000700013087984 */ /* 0x000e220000000c00 */
[----:B------:R-:W-:Y:S06]  /*0ba0*/  BAR.SYNC.DEFER_BLOCKING 0x0 ;  /* 0x0000000000007b1d */ /* 0x000fec0000010000 */
[----:B------:R-:W2:Y:S04]  /*0bb0*/  LDG.E.64 R28, desc[UR8][R28.64+0x180] ;  /* 0x000180081c1c7981 */ /* 0x000ea8000c1e1b00 */
[----:B------:R-:W3:Y:S01]  /*0bc0*/  LDG.E.64 R12, desc[UR8][R12.64] ;  /* 0x000000080c0c7981 */ /* 0x000ee2000c1e1b00 */
[----:B0-----:R-:W-:-:S08]  /*0bd0*/  DFMA R36, R8, R30, R36 ;  /* 0x0000001e0824722b */ /* 0x001fd00000000024 */
[----:B------:R-:W-:Y:S01]  /*0be0*/  DFMA R36, R32, R10, R36 ;  /* 0x0000000a2024722b */ /* 0x000fe20000000024 */
[----:B------:R-:W-:-:S05]  /*0bf0*/  VIADD R21, R21, 0x4 ;  /* 0x0000000415157836 */ /* 0x000fca0000000000 */
[----:B------:R-:W-:Y:S01]  /*0c00*/  ISETP.NE.AND P0, PT, R21, RZ, PT ;  /* 0x000000ff1500720c */ /* 0x000fe20003f05270 */
[----:B------:R-:W-:Y:S01]  /*0c10*/  IMAD R26, R3, 0x40, R26 ;  /* 0x00000040031a7824 */ /* 0x000fe200078e021a */
[----:B------:R-:W-:Y:S01]  /*0c20*/  IADD3 R23, PT, PT, R23, 0x40, RZ ;  /* 0x0000004017177810 */ /* 0x000fe20007ffe0ff */
[C---:B------:R-:W-:Y:S01]  /*0c30*/  IMAD R22, R3.reuse, 0x40, R22 ;  /* 0x0000004003167824 */ /* 0x040fe200078e0216 */
[C---:B------:R-:W-:Y:S02]  /*0c40*/  LEA R24, R3.reuse, R24, 0x6 ;  /* 0x0000001803187211 */ /* 0x040fe400078e30ff */
[----:B------:R-:W-:Y:S01]  /*0c50*/  LEA R20, R3, R20, 0x6 ;  /* 0x0000001403147211 */ /* 0x000fe200078e30ff */
[----:B--2---:R-:W-:Y:S04]  /*0c60*/  STS.64 [R18], R28 ;  /* 0x0000001c12007388 */ /* 0x004fe80000000a00 */
[----:B---3--:R-:W-:Y:S01]  /*0c70*/  STS.64 [R16], R12 ;  /* 0x0000000c10007388 */ /* 0x008fe20000000a00 */
[----:B------:R-:W-:Y:S06]  /*0c80*/  BAR.SYNC.DEFER_BLOCKING 0x0 ;  /* 0x0000000000007b1d */ /* 0x000fec0000010000 */
[----:B------:R-:W-:Y:S04]  /*0c90*/  LDS.64 R34, [R17] ;  /* 0x0000000011227984 */ /* 0x000fe80000000a00 */
[----:B------:R-:W0:Y:S04]  /*0ca0*/  LDS.128 R12, [R19] ;  /* 0x00000000130c7984 */ /* 0x000e280000000c00 */
[----:B------:R-:W1:Y:S04]  /*0cb0*/  LDS.64 R30, [R17+0x80] ;  /* 0x00008000111e7984 */ /* 0x000e680000000a00 */
[----:B------:R-:W-:Y:S04]  /*0cc0*/  LDS.64 R32, [R17+0x100] ;  /* 0x0001000011207984 */ /* 0x000fe80000000a00 */
[----:B------:R-:W2:Y:S04]  /*0cd0*/  LDS.128 R8, [R19+0x10] ;  /* 0x0000100013087984 */ /* 0x000ea80000000c00 */
[----:B------:R-:W3:Y:S01]  /*0ce0*/  LDS.64 R28, [R17+0x180] ;  /* 0x00018000111c7984 */ /* 0x000ee20000000a00 */
[----:B0-----:R-:W-:-:S08]  /*0cf0*/  DFMA R34, R12, R34, R36 ;  /* 0x000000220c22722b */ /* 0x001fd00000000024 */
[----:B-1----:R-:W-:Y:S01]  /*0d00*/  DFMA R34, R30, R14, R34 ;  /* 0x0000000e1e22722b */ /* 0x002fe20000000022 */
[----:B------:R-:W-:Y:S04]  /*0d10*/  LDS.64 R30, [R17+0x200] ;  /* 0x00020000111e7984 */ /* 0x000fe80000000a00 */
[----:B------:R-:W0:Y:S03]  /*0d20*/  LDS.128 R12, [R19+0x20] ;  /* 0x00002000130c7984 */ /* 0x000e260000000c00 */
[----:B--2---:R-:W-:Y:S01]  /*0d30*/  DFMA R34, R8, R32, R34 ;  /* 0x000000200822722b */ /* 0x004fe20000000022 */
[----:B------:R-:W1:Y:S07]  /*0d40*/  LDS.64 R32, [R17+0x280] ;  /* 0x0002800011207984 */ /* 0x000e6e0000000a00 */
[----:B---3--:R-:W-:Y:S01]  /*0d50*/  DFMA R34, R28, R10, R34 ;  /* 0x0000000a1c22722b */ /* 0x008fe20000000022 */
[----:B------:R-:W-:Y:S04]  /*0d60*/  LDS.64 R28, [R17+0x300] ;  /* 0x00030000111c7984 */ /* 0x000fe80000000a00 */
[----:B------:R-:W2:Y:S03]  /*0d70*/  LDS.128 R8, [R19+0x30] ;  /* 0x0000300013087984 */ /* 0x000ea60000000c00 */
[----:B0-----:R-:W-:Y:S01]  /*0d80*/  DFMA R34, R12, R30, R34 ;  /* 0x0000001e0c22722b */ /* 0x001fe20000000022 */
[----:B------:R-:W0:Y:S07]  /*0d90*/  LDS.64 R30, [R17+0x380] ;  /* 0x00038000111e7984 */ /* 0x000e2e0000000a00 */
[----:B-1----:R-:W-:Y:S01]  /*0da0*/  DFMA R34, R32, R14, R34 ;  /* 0x0000000e2022722b */ /* 0x002fe20000000022 */
[----:B------:R-:W-:Y:S04]  /*0db0*/  LDS.64 R32, [R17+0x400] ;  /* 0x0004000011207984 */ /* 0x000fe80000000a00 */
[----:B------:R-:W1:Y:S03]  /*0dc0*/  LDS.128 R12, [R19+0x40] ;  /* 0x00004000130c7984 */ /* 0x000e660000000c00 */
[----:B--2---:R-:W-:Y:S01]  /*0dd0*/  DFMA R34, R8, R28, R34 ;  /* 0x0000001c0822722b */ /* 0x004fe20000000022 */
[----:B------:R-:W2:Y:S07]  /*0de0*/  LDS.64 R28, [R17+0x480] ;  /* 0x00048000111c7984 */ /* 0x000eae0000000a00 */
[----:B0-----:R-:W-:Y:S01]  /*0df0*/  DFMA R34, R30, R10, R34 ;  /* 0x0000000a1e22722b */ /* 0x001fe20000000022 */
[----:B------:R-:W-:Y:S04]  /*0e00*/  LDS.64 R30, [R17+0x500] ;  /* 0x00050000111e7984 */ /* 0x000fe80000000a00 */
[----:B------:R-:W0:Y:S03]  /*0e10*/  LDS.128 R8, [R19+0x50] ;  /* 0x0000500013087984 */ /* 0x000e260000000c00 */
[----:B-1----:R-:W-:Y:S01]  /*0e20*/  DFMA R34, R12, R32, R34 ;  /* 0x000000200c22722b */ /* 0x002fe20000000022 */
[----:B------:R-:W1:Y:S07]  /*0e30*/  LDS.64 R32, [R17+0x580] ;  /* 0x0005800011207984 */ /* 0x000e6e0000000a00 */
[----:B--2---:R-:W-:Y:S01]  /*0e40*/  DFMA R34, R28, R14, R34 ;  /* 0x0000000e1c22722b */ /* 0x004fe20000000022 */
        /* <DEDUP_REMOVED lines=9> */
[----:B0-----:R-:W-:-:S08]  /*0ee0*/  DFMA R14, R30, R14, R28 ;  /* 0x0000000e1e0e722b */ /* 0x001fd0000000001c */
[----:B-1----:R-:W-:-:S08]  /*0ef0*/  DFMA R32, R8, R32, R14 ;  /* 0x000000200820722b */ /* 0x002fd0000000000e */
[----:B--2---:R-:W-:Y:S01]  /*0f00*/  DFMA R32, R12, R10, R32 ;  /* 0x0000000a0c20722b */ /* 0x004fe20000000020 */
[----:B------:R-:W-:Y:S06]  /*0f10*/  BAR.SYNC.DEFER_BLOCKING 0x0 ;  /* 0x0000000000007b1d */ /* 0x000fec0000010000 */
[----:B------:R-:W-:Y:S05]  /*0f20*/  @P0 BRA `(.L_x_2) ;  /* 0xfffffff000e40947 */ /* 0x000fea000383ffff */
.L_x_1:
[----:B------:R-:W-:-:S13]  /*0f30*/  LOP3.LUT P0, R8, R25, 0x3, RZ, 0xc0, !PT ;  /* 0x0000000319087812 */ /* 0x000fda000780c0ff */
[----:B------:R-:W-:Y:S05]  /*0f40*/  @!P0 BRA `(.L_x_0) ;  /* 0x0000000800d48947 */ /* 0x000fea0003800000 */
[----:B------:R-:W-:Y:S02]  /*0f50*/  ISETP.NE.AND P0, PT, R8, 0x1, PT ;  /* 0x000000010800780c */ /* 0x000fe40003f05270 */
[----:B------:R-:W-:-:S04]  /*0f60*/  LOP3.LUT R25, R25, 0x1, RZ, 0xc0, !PT ;  /* 0x0000000119197812 */ /* 0x000fc800078ec0ff */
[----:B------:R-:W-:-:S07]  /*0f70*/  ISETP.NE.U32.AND P1, PT, R25, 0x1, PT ;  /* 0x000000011900780c */ /* 0x000fce0003f25070 */
[----:B------:R-:W-:Y:S06]  /*0f80*/  @!P0 BRA `(.L_x_3) ;  /* 0x0000000400c48947 */ /* 0x000fec0003800000 */
[----:B------:R-:W0:Y:S01]  /*0f90*/  LDC.64 R26, c[0x0][0x380] ;  /* 0x0000e000ff1a7b82 */ /* 0x000e220000000a00 */
[----:B------:R-:W-:Y:S01]  /*0fa0*/  LEA R24, R5, R2, 0x4 ;  /* 0x0000000205187211 */ /* 0x000fe200078e20ff */
[C---:B------:R-:W-:Y:S02]  /*0fb0*/  IMAD R25, R7.reuse, 0x10, R0 ;  /* 0x0000001007197824 */ /* 0x040fe400078e0200 */
[----:B------:R-:W-:Y:S02]  /*0fc0*/  IMAD R9, R7, 0x10, R4 ;  /* 0x0000001007097824 */ /* 0x000fe400078e0204 */
[----:B------:R-:W-:Y:S02]  /*0fd0*/  IMAD R11, R25, R3, R24 ;  /* 0x00000003190b7224 */ /* 0x000fe400078e0218 */
[----:B------:R-:W1:Y:S01]  /*0fe0*/  LDC.64 R28, c[0x0][0x388] ;  /* 0x0000e200ff1c7b82 */ /* 0x000e620000000a00 */
[----:B0-----:R-:W-:-:S05]  /*0ff0*/  IMAD.WIDE R26, R9, 0x8, R26 ;  /* 0x00000008091a7825 */ /* 0x001fca00078e021a */
[----:B------:R-:W2:Y:S01]  /*1000*/  LDG.E.64 R34, desc[UR8][R26.64] ;  /* 0x000000081a227981 */ /* 0x000ea2000c1e1b00 */
[----:B-1----:R-:W-:-:S05]  /*1010*/  IMAD.WIDE R8, R11, 0x8, R28 ;  /* 0x000000080b087825 */ /* 0x002fca00078e021c */
[----:B------:R-:W3:Y:S01]  /*1020*/  LDG.E.64 R36, desc[UR8][R8.64] ;  /* 0x0000000808247981 */ /* 0x000ee2000c1e1b00 */
[----:B------:R-:W0:Y:S01]  /*1030*/  S2UR UR5, SR_CgaCtaId ;  /* 0x00000000000579c3 */ /* 0x000e220000008800 */
[----:B------:R-:W-:Y:S02]  /*1040*/  UMOV UR4, 0x400 ;  /* 0x0000040000047882 */ /* 0x000fe40000000000 */
[----:B------:R-:W-:Y:S02]  /*1050*/  UIADD3 UR6, UPT, UPT, UR4, 0x800, URZ ;  /* 0x0000080004067890 */ /* 0x000fe4000fffe0ff */
[----:B0-----:R-:W-:Y:S02]  /*1060*/  ULEA UR4, UR5, UR4, 0x18 ;  /* 0x0000000405047291 */ /* 0x001fe4000f8ec0ff */
[----:B------:R-:W-:-:S04]  /*1070*/  ULEA UR6, UR5, UR6, 0x18 ;  /* 0x0000000605067291 */ /* 0x000fc8000f8ec0ff */
[----:B------:R-:W-:Y:S02]  /*1080*/  LEA R23, R0, UR4, 0x7 ;  /* 0x0000000400177c11 */ /* 0x000fe4000f8e38ff */
[C---:B------:R-:W-:Y:S02]  /*1090*/  LEA R21, R2.reuse, UR6, 0x3 ;  /* 0x0000000602157c11 */ /* 0x040fe4000f8e18ff */
[----:B------:R-:W-:-:S03]  /*10a0*/  LEA R22, R2, R23, 0x3 ;  /* 0x0000001702167211 */ /* 0x000fc600078e18ff */
[----:B------:R-:W-:Y:S01]  /*10b0*/  IMAD R20, R0, 0x80, R21 ;  /* 0x0000008000147824 */ /* 0x000fe200078e0215 */
[----:B------:R-:W-:-:S05]  /*10c0*/  IADD3 R25, PT, PT, R25, 0x10, RZ ;  /* 0x0000001019197810 */ /* 0x000fca0007ffe0ff */
[----:B------:R-:W-:Y:S01]  /*10d0*/  IMAD R25, R25, R3, R24 ;  /* 0x0000000319197224 */ /* 0x000fe200078e0218 */
        /* <DEDUP_REMOVED lines=8> */
[----:B------:R-:W-:Y:S01]  /*1160*/  LDS.64 R34, [R21+0x700] ;  /* 0x0007000015227984 */ /* 0x000fe20000000a00 */
[----:B0-----:R-:W-:-:S03]  /*1170*/  DFMA R32, R12, R18, R32 ;  /* 0x000000120c20722b */ /* 0x001fc60000000020 */
[----:B------:R-:W0:Y:S05]  /*1180*/  LDS.64 R18, [R21+0x180] ;  /* 0x0001800015127984 */ /* 0x000e2a0000000a00 */
        /* <DEDUP_REMOVED lines=23> */
[----:B-1----:R-:W-:-:S02]  /*1300*/  DFMA R8, R8, R30, R32 ;  /* 0x0000001e0808722b */ /* 0x002fc40000000020 */
[----:B------:R-:W1:Y:S04]  /*1310*/  LDS.64 R32, [R21+0x680] ;  /* 0x0006800015207984 */ /* 0x000e680000000a00 */
[----:B------:R-:W-:Y:S02]  /*1320*/  LDS.64 R30, [R21+0x780] ;  /* 0x00078000151e7984 */ /* 0x000fe40000000a00 */
[----:B--2---:R-:W-:Y:S01]  /*1330*/  DFMA R8, R12, R10, R8 ;  /* 0x0000000a0c08722b */ /* 0x004fe20000000008 */
[----:B------:R-:W-:-:S07]  /*1340*/  IMAD.WIDE R36, R25, 0x8, R28 ;  /* 0x0000000819247825 */ /* 0x000fce00078e021c */
[----:B0-----:R-:W-:Y:S01]  /*1350*/  DFMA R16, R16, R14, R8 ;  /* 0x0000000e1010722b */ /* 0x001fe20000000008 */
[----:B------:R-:W0:Y:S01]  /*1360*/  LDS.128 R12, [R23+0x70] ;  /* 0x00007000170c7984 */ /* 0x000e220000000c00 */
[----:B------:R-:W-:Y:S06]  /*1370*/  BAR.SYNC.DEFER_BLOCKING 0x0 ;  /* 0x0000000000007b1d */ /* 0x000fec0000010000 */
[----:B------:R1:W2:Y:S04]  /*1380*/  LDG.E.64 R8, desc[UR8][R26.64+0x80] ;  /* 0x000080081a087981 */ /* 0x0002a8000c1e1b00 */
[----:B------:R-:W3:Y:S01]  /*1390*/  LDG.E.64 R36, desc[UR8][R36.64] ;  /* 0x0000000824247981 */ /* 0x000ee2000c1e1b00 */
[----:B-1----:R-:W-:-:S08]  /*13a0*/  DFMA R26, R32, R18, R16 ;  /* 0x00000012201a722b */ /* 0x002fd00000000010 */
[----:B0-----:R-:W-:-:S08]  /*13b0*/  DFMA R34, R12, R34, R26 ;  /* 0x000000220c22722b */ /* 0x001fd0000000001a */
[----:B------:R-:W-:Y:S01]  /*13c0*/  DFMA R34, R30, R14, R34 ;  /* 0x0000000e1e22722b */ /* 0x000fe20000000022 */
[----:B------:R-:W-:Y:S01]  /*13d0*/  VIADD R7, R7, 0x2 ;  /* 0x0000000207077836 */ /* 0x000fe20000000000 */
        /* <DEDUP_REMOVED lines=8> */
[----:B------:R-:W3:Y:S04]  /*1460*/  LDS.64 R26, [R21+0x180] ;  /* 0x00018000151a7984 */ /* 0x000ee80000000a00 */
[----:B------:R-:W-:Y:S04]  /*1470*/  LDS.64 R30, [R21+0x200] ;  /* 0x00020000151e7984 */ /* 0x000fe80000000a00 */
[----:B------:R-:W4:Y:S01]  /*1480*/  LDS.128 R12, [R23+0x20] ;  /* 0x00002000170c7984 */ /* 0x000f220000000c00 */
[----:B0-----:R-:W-:-:S03]  /*1490*/  DFMA R34, R8, R24, R34 ;  /* 0x000000180822722b */ /* 0x001fc60000000022 */
[----:B------:R-:W0:Y:S05]  /*14a0*/  LDS.64 R24, [R21+0x280] ;  /* 0x0002800015187984 */ /* 0x000e2a0000000a00 */
[----:B-1----:R-:W-:Y:S01]  /*14b0*/  DFMA R34, R28, R10, R34 ;  /* 0x0000000a1c22722b */ /* 0x002fe20000000022 */
[----:B------:R-:W-:Y:S04]  /*14c0*/  LDS.64 R28, [R21+0x300] ;  /* 0x00030000151c7984 */ /* 0x000fe80000000a00 */
[----:B------:R-:W1:Y:S03]  /*14d0*/  LDS.128 R8, [R23+0x30] ;  /* 0x0000300017087984 */ /* 0x000e660000000c00 */
[----:B--2---:R-:W-:Y:S01]  /*14e0*/  DFMA R34, R16, R32, R34 ;  /* 0x000000201022722b */ /* 0x004fe20000000022 */
[----:B------:R-:W2:Y:S07]  /*14f0*/  LDS.64 R32, [R21+0x380] ;  /* 0x0003800015207984 */ /* 0x000eae0000000a00 */
[----:B---3--:R-:W-:Y:S01]  /*1500*/  DFMA R34, R26, R18, R34 ;  /* 0x000000121a22722b */ /* 0x008fe20000000022 */
[----:B------:R-:W-:Y:S04]  /*1510*/  LDS.64 R26, [R21+0x400] ;  /* 0x00040000151a7984 */ /* 0x000fe80000000a00 */
[----:B------:R-:W3:Y:S03]  /*1520*/  LDS.128 R16, [R23+0x40] ;  /* 0x0000400017107984 */ /* 0x000ee60000000c00 */
[----:B----4-:R-:W-:Y:S01]  /*1530*/  DFMA R34, R12, R30, R34 ;  /* 0x0000001e0c22722b */ /* 0x010fe20000000022 */
[----:B------:R-:W4:Y:S07]  /*1540*/  LDS.64 R30, [R21+0x480] ;  /* 0x00048000151e7984 */ /* 0x000f2e0000000a00 */
        /* <DEDUP_REMOVED lines=8> */
[----:B---3--:R-:W-:Y:S01]  /*15d0*/  DFMA R34, R16, R26, R34 ;  /* 0x0000001a1022722b */ /* 0x008fe20000000022 */
[----:B------:R-:W3:Y:S07]  /*15e0*/  LDS.64 R26, [R21+0x680] ;  /* 0x00068000151a7984 */ /* 0x000eee0000000a00 */
[----:B----4-:R-:W-:Y:S01]  /*15f0*/  DFMA R34, R30, R18, R34 ;  /* 0x000000121e22722b */ /* 0x010fe20000000022 */
[----:B------:R-:W-:Y:S04]  /*1600*/  LDS.64 R30, [R21+0x700] ;  /* 0x00070000151e7984 */ /* 0x000fe80000000a00 */
[----:B------:R-:W4:Y:S03]  /*1610*/  LDS.128 R16, [R23+0x70] ;  /* 0x0000700017107984 */ /* 0x000f260000000c00 */
[----:B0-----:R-:W-:Y:S01]  /*1620*/  DFMA R12, R12, R24, R34 ;  /* 0x000000180c0c722b */ /* 0x001fe20000000022 */
[----:B------:R-:W0:Y:S07]  /*1630*/  LDS.64 R24, [R21+0x780] ;  /* 0x0007800015187984 */ /* 0x000e2e0000000a00 */
[----:B-1----:R-:W-:-:S08]  /*1640*/  DFMA R12, R28, R14, R12 ;  /* 0x0000000e1c0c722b */ /* 0x002fd0000000000c */
[----:B--2---:R-:W-:-:S08]  /*1650*/  DFMA R8, R8, R32, R12 ;  /* 0x000000200808722b */ /* 0x004fd0000000000c */
[----:B---3--:R-:W-:-:S08]  /*1660*/  DFMA R8, R26, R10, R8 ;  /* 0x0000000a1a08722b */ /* 0x008fd00000000008 */
[----:B----4-:R-:W-:-:S08]  /*1670*/  DFMA R8, R16, R30, R8 ;  /* 0x0000001e1008722b */ /* 0x010fd00000000008 */
[----:B0-----:R-:W-:Y:S01]  /*1680*/  DFMA R32, R24, R18, R8 ;  /* 0x000000121820722b */ /* 0x001fe20000000008 */
[----:B------:R-:W-:Y:S10]  /*1690*/  BAR.SYNC.DEFER_BLOCKING 0x0 ;  /* 0x0000000000007b1d */ /* 0x000ff40000010000 */
.L_x_3:
[----:B------:R-:W-:Y:S05]  /*16a0*/  @P1 BRA `(.L_x_0) ;  /* 0x0000000000fc1947 */ /* 0x000fea0003800000 */
[----:B------:R-:W0:Y:S01]  /*16b0*/  LDC.64 R8, c[0x0][0x380] ;  /* 0x0000e000ff087b82 */ /* 0x000e220000000a00 */
[----:B------:R-:W-:Y:S01]  /*16c0*/  LEA R12, R7, R0, 0x4 ;  /* 0x00000000070c7211 */ /* 0x000fe200078e20ff */
[----:B------:R-:W-:Y:S01]  /*16d0*/  IMAD R13, R5, 0x10, R2 ;  /* 0x00000010050d7824 */ /* 0x000fe200078e0202 */
[----:B------:R-:W-:-:S03]  /*16e0*/  LEA R7, R7, R4, 0x4 ;  /* 0x0000000407077211 */ /* 0x000fc600078e20ff */
        /* <DEDUP_REMOVED lines=12> */
[----:B------:R-:W-:-:S03]  /*17b0*/  LEA R7, R2, UR6, 0x3 ;  /* 0x0000000602077c11 */ /* 0x000fc6000f8e18ff */
[----:B------:R-:W-:Y:S01]  /*17c0*/  IMAD R4, R2, 0x8, R21 ;  /* 0x0000000802047824 */ /* 0x000fe200078e0215 */
[----:B------:R-:W-:-:S04]  /*17d0*/  LEA R0, R0, R7, 0x7 ;  /* 0x0000000700007211 */ /* 0x000fc800078e38ff */
        /* <DEDUP_REMOVED lines=21> */
[----:B----4-:R-:W-:-:S02]  /*1930*/  DFMA R16, R16, R22, R30 ;  /* 0x000000161010722b */ /* 0x010fc4000000001e */
[----:B------:R-:W4:Y:S04]  /*1940*/  LDS.64 R30, [R7+0x480] ;  /* 0x00048000071e7984 */ /* 0x000f280000000a00 */
[----:B------:R-:W-:Y:S02]  /*1950*/  LDS.64 R22, [R7+0x500] ;  /* 0x0005000007167984 */ /* 0x000fe40000000a00 */
[----:B0-----:R-:W-:Y:S02]  /*1960*/  DFMA R32, R32, R18, R16 ;  /* 0x000000122020722b */ /* 0x001fe40000000010 */
[----:B------:R-:W0:Y:S06]  /*1970*/  LDS.128 R16, [R21+0x50] ;  /* 0x0000500015107984 */ /* 0x000e2c0000000c00 */
        /* <DEDUP_REMOVED lines=10> */
[----:B0-----:R-:W-:-:S02]  /*1a20*/  DFMA R16, R16, R22, R32 ;  /* 0x000000161010722b */ /* 0x001fc40000000020 */
[----:B------:R-:W0:Y:S06]  /*1a30*/  LDS.64 R32, [R7+0x780] ;  /* 0x0007800007207984 */ /* 0x000e2c0000000a00 */
[----:B-1----:R-:W-:-:S08]  /*1a40*/  DFMA R16, R26, R18, R16 ;  /* 0x000000121a10722b */ /* 0x002fd00000000010 */
[----:B--2---:R-:W-:-:S08]  /*1a50*/  DFMA R8, R8, R28, R16 ;  /* 0x0000001c0808722b */ /* 0x004fd00000000010 */
[----:B---3--:R-:W-:-:S08]  /*1a60*/  DFMA R8, R24, R10, R8 ;  /* 0x0000000a1808722b */ /* 0x008fd00000000008 */
[----:B----4-:R-:W-:-:S08]  /*1a70*/  DFMA R8, R12, R30, R8 ;  /* 0x0000001e0c08722b */ /* 0x010fd00000000008 */
[----:B0-----:R-:W-:Y:S01]  /*1a80*/  DFMA R32, R32, R14, R8 ;  /* 0x0000000e2020722b */ /* 0x001fe20000000008 */
[----:B------:R-:W-:Y:S10]  /*1a90*/  BAR.SYNC.DEFER_BLOCKING 0x0 ;  /* 0x0000000000007b1d */ /* 0x000ff40000010000 */
.L_x_0:
[----:B------:R-:W0:Y:S01]  /*1aa0*/  LDC.64 R8, c[0x0][0x390] ;  /* 0x0000e400ff087b82 */ /* 0x000e220000000a00 */
[----:B------:R-:W-:-:S04]  /*1ab0*/  IMAD R2, R5, 0x10, R2 ;  /* 0x0000001005027824 */ /* 0x000fc800078e0202 */
[----:B------:R-:W-:-:S04]  /*1ac0*/  IMAD R3, R6, R3, R2 ;  /* 0x0000000306037224 */ /* 0x000fc800078e0202 */
[----:B0-----:R-:W-:-:S05]  /*1ad0*/  IMAD.WIDE R2, R3, 0x8, R8 ;  /* 0x0000000803027825 */ /* 0x001fca00078e0208 */
[----:B------:R-:W-:Y:S01]  /*1ae0*/  STG.E.64 desc[UR8][R2.64], R32 ;  /* 0x0000002002007986 */ /* 0x000fe2000c101b08 */
[----:B------:R-:W-:Y:S05]  /*1af0*/  EXIT ;  /* 0x000000000000794d */ /* 0x000fea0003800000 */
.L_x_4:
[----:B------:R-:W-:-:S00]  /*1b00*/  BRA `(.L_x_4) ;  /* 0xfffffffc00fc7947 */ /* 0x000fc0000383ffff */
[----:B------:R-:W-:-:S00]  /*1b10*/  NOP ;  /* 0x0000000000007918 */ /* 0x000fc00000000000 */
        /* <DEDUP_REMOVED lines=14> */
.L_x_5:


//--------------------- .nv.shared._Z15mulMatrizKernelPdS_S_i --------------------------
	.section	.nv.shared._Z15mulMatrizKernelPdS_S_i,"aw",@nobits
	.sectionflags	@""
	.align	8
.nv.shared._Z15mulMatrizKernelPdS_S_i:
	.zero		5120


//--------------------- .nv.shared.reserved.0     --------------------------
	.section	.nv.shared.reserved.0,"aw",@nobits
	.weak		__nv_reservedSMEM_offset_0_alias
	.size		__nv_reservedSMEM_offset_0_alias, 0, 64
	.other		__nv_reservedSMEM_offset_0_alias,@"STO_CUDA_RESERVED_SHARED STV_DEFAULT"
__nv_reservedSMEM_offset_0_alias:
	.zero		0
	.zero		64


//--------------------- .nv.constant0._Z15mulMatrizKernelPdS_S_i --------------------------
	.section	.nv.constant0._Z15mulMatrizKernelPdS_S_i,"a",@progbits
	.sectionflags	@""
	.align	4
.nv.constant0._Z15mulMatrizKernelPdS_S_i:
	.zero		924


//--------------------- SYMBOLS --------------------------

	.type		.nv.reservedSmem.offset0,@object
	.size		.nv.reservedSmem.offset0,0x4
	.type		.nv.reservedSmem.cap,@object
	.size		.nv.reservedSmem.cap,0x4
